//
// Generated by NVIDIA NVVM Compiler
//
// Compiler Build ID: CL-36424714
// Cuda compilation tools, release 13.0, V13.0.88
// Based on NVVM 20.0.0
//

.version 9.0
.target sm_100
.address_size 64

	// .globl	_Z15matrix_multiplyPfS_S_ii

.visible .entry _Z15matrix_multiplyPfS_S_ii(
	.param .u64 .ptr .align 1 _Z15matrix_multiplyPfS_S_ii_param_0,
	.param .u64 .ptr .align 1 _Z15matrix_multiplyPfS_S_ii_param_1,
	.param .u64 .ptr .align 1 _Z15matrix_multiplyPfS_S_ii_param_2,
	.param .u32 _Z15matrix_multiplyPfS_S_ii_param_3,
	.param .u32 _Z15matrix_multiplyPfS_S_ii_param_4
)
{
	.reg .pred 	%p<13>;
	.reg .b32 	%r<40>;
	.reg .b32 	%f<68>;
	.reg .b64 	%rd<67>;

	ld.param.u64 	%rd14, [_Z15matrix_multiplyPfS_S_ii_param_0];
	ld.param.u64 	%rd15, [_Z15matrix_multiplyPfS_S_ii_param_1];
	ld.param.u32 	%r18, [_Z15matrix_multiplyPfS_S_ii_param_3];
	ld.param.u32 	%r17, [_Z15matrix_multiplyPfS_S_ii_param_4];
	cvta.to.global.u64 	%rd1, %rd15;
	cvta.to.global.u64 	%rd2, %rd14;
	mov.u32 	%r19, %ctaid.y;
	mov.u32 	%r20, %ntid.y;
	mov.u32 	%r21, %tid.y;
	mad.lo.s32 	%r1, %r19, %r20, %r21;
	mov.u32 	%r22, %ctaid.x;
	mov.u32 	%r23, %ntid.x;
	mov.u32 	%r24, %tid.x;
	mad.lo.s32 	%r2, %r22, %r23, %r24;
	setp.ge.s32 	%p1, %r1, %r18;
	setp.ge.s32 	%p2, %r2, %r17;
	or.pred  	%p3, %p1, %p2;
	@%p3 bra 	$L__BB0_14;
	setp.lt.s32 	%p4, %r17, 1;
	mov.f32 	%f67, 0f00000000;
	@%p4 bra 	$L__BB0_13;
	mul.lo.s32 	%r3, %r17, %r1;
	and.b32  	%r4, %r17, 7;
	setp.lt.u32 	%p5, %r17, 8;
	mov.f32 	%f67, 0f00000000;
	mov.b32 	%r38, 0;
	@%p5 bra 	$L__BB0_5;
	and.b32  	%r38, %r17, 2147483640;
	neg.s32 	%r36, %r38;
	mul.wide.u32 	%rd16, %r17, 4;
	add.s64 	%rd3, %rd1, %rd16;
	mul.wide.u32 	%rd17, %r17, 8;
	add.s64 	%rd4, %rd1, %rd17;
	mul.wide.u32 	%rd18, %r17, 12;
	add.s64 	%rd5, %rd1, %rd18;
	mul.wide.u32 	%rd19, %r17, 16;
	add.s64 	%rd6, %rd1, %rd19;
	mul.wide.u32 	%rd20, %r17, 20;
	add.s64 	%rd7, %rd1, %rd20;
	mul.wide.u32 	%rd21, %r17, 24;
	add.s64 	%rd8, %rd1, %rd21;
	mul.wide.u32 	%rd22, %r17, 28;
	add.s64 	%rd9, %rd1, %rd22;
	mul.wide.u32 	%rd23, %r3, 4;
	add.s64 	%rd24, %rd23, %rd2;
	add.s64 	%rd66, %rd24, 16;
	mov.f32 	%f67, 0f00000000;
	mov.u32 	%r35, %r2;
$L__BB0_4:
	.pragma "nounroll";
	mul.wide.s32 	%rd25, %r35, 4;
	add.s64 	%rd26, %rd3, %rd25;
	add.s64 	%rd27, %rd4, %rd25;
	add.s64 	%rd28, %rd5, %rd25;
	add.s64 	%rd29, %rd6, %rd25;
	add.s64 	%rd30, %rd7, %rd25;
	add.s64 	%rd31, %rd8, %rd25;
	add.s64 	%rd32, %rd9, %rd25;
	add.s64 	%rd33, %rd1, %rd25;
	ld.global.f32 	%f17, [%rd66+-16];
	ld.global.f32 	%f18, [%rd33];
	fma.rn.f32 	%f19, %f17, %f18, %f67;
	ld.global.f32 	%f20, [%rd66+-12];
	ld.global.f32 	%f21, [%rd26];
	fma.rn.f32 	%f22, %f20, %f21, %f19;
	ld.global.f32 	%f23, [%rd66+-8];
	ld.global.f32 	%f24, [%rd27];
	fma.rn.f32 	%f25, %f23, %f24, %f22;
	ld.global.f32 	%f26, [%rd66+-4];
	ld.global.f32 	%f27, [%rd28];
	fma.rn.f32 	%f28, %f26, %f27, %f25;
	ld.global.f32 	%f29, [%rd66];
	ld.global.f32 	%f30, [%rd29];
	fma.rn.f32 	%f31, %f29, %f30, %f28;
	ld.global.f32 	%f32, [%rd66+4];
	ld.global.f32 	%f33, [%rd30];
	fma.rn.f32 	%f34, %f32, %f33, %f31;
	ld.global.f32 	%f35, [%rd66+8];
	ld.global.f32 	%f36, [%rd31];
	fma.rn.f32 	%f37, %f35, %f36, %f34;
	ld.global.f32 	%f38, [%rd66+12];
	ld.global.f32 	%f39, [%rd32];
	fma.rn.f32 	%f67, %f38, %f39, %f37;
	add.s32 	%r36, %r36, 8;
	shl.b32 	%r26, %r17, 3;
	add.s32 	%r35, %r35, %r26;
	add.s64 	%rd66, %rd66, 32;
	setp.ne.s32 	%p6, %r36, 0;
	@%p6 bra 	$L__BB0_4;
$L__BB0_5:
	setp.eq.s32 	%p7, %r4, 0;
	@%p7 bra 	$L__BB0_13;
	and.b32  	%r12, %r17, 3;
	setp.lt.u32 	%p8, %r4, 4;
	@%p8 bra 	$L__BB0_8;
	add.s32 	%r27, %r38, %r3;
	mul.wide.u32 	%rd34, %r27, 4;
	add.s64 	%rd35, %rd2, %rd34;
	ld.global.f32 	%f41, [%rd35];
	mad.lo.s32 	%r28, %r38, %r17, %r2;
	mul.wide.s32 	%rd36, %r28, 4;
	add.s64 	%rd37, %rd1, %rd36;
	ld.global.f32 	%f42, [%rd37];
	fma.rn.f32 	%f43, %f41, %f42, %f67;
	cvt.u64.u32 	%rd38, %r3;
	cvt.u64.u32 	%rd39, %r38;
	add.s64 	%rd40, %rd39, %rd38;
	shl.b64 	%rd41, %rd40, 2;
	add.s64 	%rd42, %rd2, %rd41;
	ld.global.f32 	%f44, [%rd42+4];
	mul.wide.u32 	%rd43, %r17, 4;
	add.s64 	%rd44, %rd37, %rd43;
	ld.global.f32 	%f45, [%rd44];
	fma.rn.f32 	%f46, %f44, %f45, %f43;
	ld.global.f32 	%f47, [%rd42+8];
	add.s64 	%rd45, %rd44, %rd43;
	ld.global.f32 	%f48, [%rd45];
	fma.rn.f32 	%f49, %f47, %f48, %f46;
	ld.global.f32 	%f50, [%rd42+12];
	add.s64 	%rd46, %rd45, %rd43;
	ld.global.f32 	%f51, [%rd46];
	fma.rn.f32 	%f67, %f50, %f51, %f49;
	add.s32 	%r38, %r38, 4;
$L__BB0_8:
	setp.eq.s32 	%p9, %r12, 0;
	@%p9 bra 	$L__BB0_13;
	setp.eq.s32 	%p10, %r12, 1;
	@%p10 bra 	$L__BB0_11;
	add.s32 	%r29, %r38, %r3;
	mul.wide.u32 	%rd47, %r29, 4;
	add.s64 	%rd48, %rd2, %rd47;
	ld.global.f32 	%f53, [%rd48];
	mad.lo.s32 	%r30, %r38, %r17, %r2;
	mul.wide.s32 	%rd49, %r30, 4;
	add.s64 	%rd50, %rd1, %rd49;
	ld.global.f32 	%f54, [%rd50];
	fma.rn.f32 	%f55, %f53, %f54, %f67;
	cvt.u64.u32 	%rd51, %r3;
	cvt.u64.u32 	%rd52, %r38;
	add.s64 	%rd53, %rd52, %rd51;
	shl.b64 	%rd54, %rd53, 2;
	add.s64 	%rd55, %rd2, %rd54;
	ld.global.f32 	%f56, [%rd55+4];
	mul.wide.u32 	%rd56, %r17, 4;
	add.s64 	%rd57, %rd50, %rd56;
	ld.global.f32 	%f57, [%rd57];
	fma.rn.f32 	%f67, %f56, %f57, %f55;
	add.s32 	%r38, %r38, 2;
$L__BB0_11:
	and.b32  	%r31, %r17, 1;
	setp.eq.b32 	%p11, %r31, 1;
	not.pred 	%p12, %p11;
	@%p12 bra 	$L__BB0_13;
	add.s32 	%r32, %r38, %r3;
	mul.wide.u32 	%rd58, %r32, 4;
	add.s64 	%rd59, %rd2, %rd58;
	ld.global.f32 	%f58, [%rd59];
	mad.lo.s32 	%r33, %r38, %r17, %r2;
	mul.wide.s32 	%rd60, %r33, 4;
	add.s64 	%rd61, %rd1, %rd60;
	ld.global.f32 	%f59, [%rd61];
	fma.rn.f32 	%f67, %f58, %f59, %f67;
$L__BB0_13:
	ld.param.u64 	%rd65, [_Z15matrix_multiplyPfS_S_ii_param_2];
	mad.lo.s32 	%r34, %r17, %r1, %r2;
	cvta.to.global.u64 	%rd62, %rd65;
	mul.wide.s32 	%rd63, %r34, 4;
	add.s64 	%rd64, %rd62, %rd63;
	st.global.f32 	[%rd64], %f67;
$L__BB0_14:
	ret;

}


// ===== COMPILED SASS (sm_100) =====

	.target	sm_100

	.elftype	@"ET_EXEC"


//--------------------- .note.nv.tkinfo           --------------------------
	.section	.note.nv.tkinfo,"",@"SHT_NOTE"
	.sectionflags	@"SHF_NOTE_NV_TKINFO"
	.tkinfo
        /*0018*/ 	.word	0x00000002
        /*0030*/ 	.string	""
        /*0030*/ 	.string	"ptxas"
        /*0030*/ 	.string	"Cuda compilation tools, release 13.0, V13.0.88"
        /*0030*/ 	.string	"Build cuda_13.0.r13.0/compiler.36424714_0"
        /*0030*/ 	.string	"-arch sm_100 -m 64 "



//--------------------- .note.nv.cuinfo           --------------------------
	.section	.note.nv.cuinfo,"",@"SHT_NOTE"
	.sectionflags	@"SHF_NOTE_NV_CUINFO"
        /*0018*/ 	.short	0x0002
        /*001a*/ 	.short	0x0064
        /*001c*/ 	.short	0x0082
	.zero		2


//--------------------- .nv.info                  --------------------------
	.section	.nv.info,"",@"SHT_CUDA_INFO"
	.align	4


	//----- nvinfo : EIATTR_REGCOUNT
	.align		4
        /*0000*/ 	.byte	0x04, 0x2f
        /*0002*/ 	.short	(.L_1 - .L_0)
	.align		4
.L_0:
        /*0004*/ 	.word	index@(_Z15matrix_multiplyPfS_S_ii)
        /*0008*/ 	.word	0x0000001e


	//----- nvinfo : EIATTR_FRAME_SIZE
	.align		4
.L_1:
        /*000c*/ 	.byte	0x04, 0x11
        /*000e*/ 	.short	(.L_3 - .L_2)
	.align		4
.L_2:
        /*0010*/ 	.word	index@(_Z15matrix_multiplyPfS_S_ii)
        /*0014*/ 	.word	0x00000000


	//----- nvinfo : EIATTR_MIN_STACK_SIZE
	.align		4
.L_3:
        /*0018*/ 	.byte	0x04, 0x12
        /*001a*/ 	.short	(.L_5 - .L_4)
	.align		4
.L_4:
        /*001c*/ 	.word	index@(_Z15matrix_multiplyPfS_S_ii)
        /*0020*/ 	.word	0x00000000
.L_5:


//--------------------- .nv.compat                --------------------------
	.section	.nv.compat,"",@"SHT_CUDA_COMPAT_INFO"
	.align	4
        /*0000*/ 	.byte	0x02, 0x09, 0x00, 0x00, 0x02, 0x02, 0x01, 0x00, 0x02, 0x05, 0x05, 0x00, 0x03, 0x07, 0x01, 0x01
        /*0010*/ 	.byte	0x02, 0x03, 0x00, 0x00, 0x02, 0x06, 0x01, 0x00, 0x04, 0x0b, 0x08, 0x00, 0x09, 0x00, 0x00, 0x00
        /*0020*/ 	.byte	0x00, 0x00, 0x00, 0x00


//--------------------- .nv.info._Z15matrix_multiplyPfS_S_ii --------------------------
	.section	.nv.info._Z15matrix_multiplyPfS_S_ii,"",@"SHT_CUDA_INFO"
	.sectionflags	@""
	.align	4


	//----- nvinfo : EIATTR_CUDA_API_VERSION
	.align		4
        /*0000*/ 	.byte	0x04, 0x37
        /*0002*/ 	.short	(.L_7 - .L_6)
.L_6:
        /*0004*/ 	.word	0x00000082


	//----- nvinfo : EIATTR_KPARAM_INFO
	.align		4
.L_7:
        /*0008*/ 	.byte	0x04, 0x17
        /*000a*/ 	.short	(.L_9 - .L_8)
.L_8:
        /*000c*/ 	.word	0x00000000
        /*0010*/ 	.short	0x0004
        /*0012*/ 	.short	0x001c
        /*0014*/ 	.byte	0x00, 0xf0, 0x11, 0x00


	//----- nvinfo : EIATTR_KPARAM_INFO
	.align		4
.L_9:
        /*0018*/ 	.byte	0x04, 0x17
        /*001a*/ 	.short	(.L_11 - .L_10)
.L_10:
        /*001c*/ 	.word	0x00000000
        /*0020*/ 	.short	0x0003
        /*0022*/ 	.short	0x0018
        /*0024*/ 	.byte	0x00, 0xf0, 0x11, 0x00


	//----- nvinfo : EIATTR_KPARAM_INFO
	.align		4
.L_11:
        /*0028*/ 	.byte	0x04, 0x17
        /*002a*/ 	.short	(.L_13 - .L_12)
.L_12:
        /*002c*/ 	.word	0x00000000
        /*0030*/ 	.short	0x0002
        /*0032*/ 	.short	0x0010
        /*0034*/ 	.byte	0x00, 0xf5, 0x21, 0x00


	//----- nvinfo : EIATTR_KPARAM_INFO
	.align		4
.L_13:
        /*0038*/ 	.byte	0x04, 0x17
        /*003a*/ 	.short	(.L_15 - .L_14)
.L_14:
        /*003c*/ 	.word	0x00000000
        /*0040*/ 	.short	0x0001
        /*0042*/ 	.short	0x0008
        /*0044*/ 	.byte	0x00, 0xf5, 0x21, 0x00


	//----- nvinfo : EIATTR_KPARAM_INFO
	.align		4
.L_15:
        /*0048*/ 	.byte	0x04, 0x17
        /*004a*/ 	.short	(.L_17 - .L_16)
.L_16:
        /*004c*/ 	.word	0x00000000
        /*0050*/ 	.short	0x0000
        /*0052*/ 	.short	0x0000
        /*0054*/ 	.byte	0x00, 0xf5, 0x21, 0x00


	//----- nvinfo : EIATTR_SPARSE_MMA_MASK
	.align		4
.L_17:
        /*0058*/ 	.byte	0x03, 0x50
        /*005a*/ 	.short	0x0000


	//----- nvinfo : EIATTR_MAXREG_COUNT
	.align		4
        /*005c*/ 	.byte	0x03, 0x1b
        /*005e*/ 	.short	0x00ff


	//----- nvinfo : EIATTR_MERCURY_ISA_VERSION
	.align		4
        /*0060*/ 	.byte	0x03, 0x5f
        /*0062*/ 	.short	0x0101


	//----- nvinfo : EIATTR_VRC_CTA_INIT_COUNT
	.align		4
        /*0064*/ 	.byte	0x02, 0x4a
	.zero		1
	.zero		1


	//----- nvinfo : EIATTR_EXIT_INSTR_OFFSETS
	.align		4
        /*0068*/ 	.byte	0x04, 0x1c
        /*006a*/ 	.short	(.L_19 - .L_18)


	//   ....[0]....
.L_18:
        /*006c*/ 	.word	0x000000c0


	//   ....[1]....
        /*0070*/ 	.word	0x00000ae0


	//----- nvinfo : EIATTR_CBANK_PARAM_SIZE
	.align		4
.L_19:
        /*0074*/ 	.byte	0x03, 0x19
        /*0076*/ 	.short	0x0020


	//----- nvinfo : EIATTR_PARAM_CBANK
	.align		4
        /*0078*/ 	.byte	0x04, 0x0a
        /*007a*/ 	.short	(.L_21 - .L_20)
	.align		4
.L_20:
        /*007c*/ 	.word	index@(.nv.constant0._Z15matrix_multiplyPfS_S_ii)
        /*0080*/ 	.short	0x0380
        /*0082*/ 	.short	0x0020


	//----- nvinfo : EIATTR_SW_WAR
	.align		4
.L_21:
        /*0084*/ 	.byte	0x04, 0x36
        /*0086*/ 	.short	(.L_23 - .L_22)
.L_22:
        /*0088*/ 	.word	0x00000008
.L_23:


//--------------------- .nv.callgraph             --------------------------
	.section	.nv.callgraph,"",@"SHT_CUDA_CALLGRAPH"
	.align	4
	.sectionentsize	8
	.align		4
        /*0000*/ 	.word	0x00000000
	.align		4
        /*0004*/ 	.word	0xffffffff
	.align		4
        /*0008*/ 	.word	0x00000000
	.align		4
        /*000c*/ 	.word	0xfffffffe
	.align		4
        /*0010*/ 	.word	0x00000000
	.align		4
        /*0014*/ 	.word	0xfffffffd
	.align		4
        /*0018*/ 	.word	0x00000000
	.align		4
        /*001c*/ 	.word	0xfffffffc


//--------------------- .text._Z15matrix_multiplyPfS_S_ii --------------------------
	.section	.text._Z15matrix_multiplyPfS_S_ii,"ax",@progbits
	.align	128
        .global         _Z15matrix_multiplyPfS_S_ii
        .type           _Z15matrix_multiplyPfS_S_ii,@function
        .size           _Z15matrix_multiplyPfS_S_ii,(.L_x_5 - _Z15matrix_multiplyPfS_S_ii)
        .other          _Z15matrix_multiplyPfS_S_ii,@"STO_CUDA_ENTRY STV_DEFAULT"
_Z15matrix_multiplyPfS_S_ii:
.text._Z15matrix_multiplyPfS_S_ii:
[----:B------:R-:W-:Y:S01]  /*0000*/  LDC R1, c[0x0][0x37c] ;  /* 0x0000df00ff017b82 */ /* 0x000fe20000000800 */
[----:B------:R-:W0:Y:S07]  /*0010*/  S2R R3, SR_TID.X ;  /* 0x0000000000037919 */ /* 0x000e2e0000002100 */
[----:B------:R-:W1:Y:S01]  /*0020*/  LDC R13, c[0x0][0x364] ;  /* 0x0000d900ff0d7b82 */ /* 0x000e620000000800 */
[----:B------:R-:W2:Y:S01]  /*0030*/  LDCU.64 UR18, c[0x0][0x398] ;  /* 0x00007300ff1277ac */ /* 0x000ea20008000a00 */
[----:B------:R-:W1:Y:S06]  /*0040*/  S2R R2, SR_TID.Y ;  /* 0x0000000000027919 */ /* 0x000e6c0000002200 */
[----:B------:R-:W0:Y:S08]  /*0050*/  S2UR UR5, SR_CTAID.X ;  /* 0x00000000000579c3 */ /* 0x000e300000002500 */
[----:B------:R-:W0:Y:S08]  /*0060*/  LDC R0, c[0x0][0x360] ;  /* 0x0000d800ff007b82 */ /* 0x000e300000000800 */
[----:B------:R-:W1:Y:S01]  /*0070*/  S2UR UR4, SR_CTAID.Y ;  /* 0x00000000000479c3 */ /* 0x000e620000002600 */
[----:B0-----:R-:W-:-:S05]  /*0080*/  IMAD R0, R0, UR5, R3 ;  /* 0x0000000500007c24 */ /* 0x001fca000f8e0203 */
[----:B--2---:R-:W-:Y:S01]  /*0090*/  ISETP.GE.AND P0, PT, R0, UR19, PT ;  /* 0x0000001300007c0c */ /* 0x004fe2000bf06270 */
[----:B-1----:R-:W-:-:S05]  /*00a0*/  IMAD R13, R13, UR4, R2 ;  /* 0x000000040d0d7c24 */ /* 0x002fca000f8e0202 */
[----:B------:R-:W-:-:S13]  /*00b0*/  ISETP.GE.OR P0, PT, R13, UR18, P0 ;  /* 0x000000120d007c0c */ /* 0x000fda0008706670 */
[----:B------:R-:W-:Y:S05]  /*00c0*/  @P0 EXIT ;  /* 0x000000000000094d */ /* 0x000fea0003800000 */
[----:B------:R-:W-:Y:S01]  /*00d0*/  UISETP.GE.AND UP0, UPT, UR19, 0x1, UPT ;  /* 0x000000011300788c */ /* 0x000fe2000bf06270 */
[----:B------:R-:W-:Y:S01]  /*00e0*/  HFMA2 R12, -RZ, RZ, 0, 0 ;  /* 0x00000000ff0c7431 */ /* 0x000fe200000001ff */
[----:B------:R-:W0:Y:S07]  /*00f0*/  LDCU.64 UR16, c[0x0][0x358] ;  /* 0x00006b00ff1077ac */ /* 0x000e2e0008000a00 */
[----:B------:R-:W-:Y:S05]  /*0100*/  BRA.U !UP0, `(.L_x_0) ;  /* 0x0000000908647547 */ /* 0x000fea000b800000 */
[----:B------:R-:W-:Y:S02]  /*0110*/  UISETP.GE.U32.AND UP1, UPT, UR19, 0x8, UPT ;  /* 0x000000081300788c */ /* 0x000fe4000bf26070 */
[----:B------:R-:W-:Y:S01]  /*0120*/  IMAD R5, R13, UR19, RZ ;  /* 0x000000130d057c24 */ /* 0x000fe2000f8e02ff */
[----:B------:R-:W-:Y:S01]  /*0130*/  ULOP3.LUT UR18, UR19, 0x7, URZ, 0xc0, !UPT ;  /* 0x0000000713127892 */ /* 0x000fe2000f8ec0ff */
[----:B------:R-:W-:Y:S01]  /*0140*/  MOV R12, RZ ;  /* 0x000000ff000c7202 */ /* 0x000fe20000000f00 */
[----:B------:R-:W-:Y:S02]  /*0150*/  UMOV UR4, URZ ;  /* 0x000000ff00047c82 */ /* 0x000fe40008000000 */
[----:B------:R-:W-:Y:S02]  /*0160*/  UISETP.NE.AND UP0, UPT, UR18, URZ, UPT ;  /* 0x000000ff1200728c */ /* 0x000fe4000bf05270 */
[----:B------:R-:W-:Y:S09]  /*0170*/  BRA.U !UP1, `(.L_x_1) ;  /* 0x0000000509087547 */ /* 0x000ff2000b800000 */
[----:B------:R-:W1:Y:S01]  /*0180*/  LDCU.128 UR20, c[0x0][0x380] ;  /* 0x00007000ff1477ac */ /* 0x000e620008000c00 */
[----:B------:R-:W-:Y:S02]  /*0190*/  MOV R12, RZ ;  /* 0x000000ff000c7202 */ /* 0x000fe40000000f00 */
[----:B------:R-:W-:Y:S01]  /*01a0*/  MOV R14, R0 ;  /* 0x00000000000e7202 */ /* 0x000fe20000000f00 */
[----:B------:R-:W-:-:S04]  /*01b0*/  ULOP3.LUT UR4, UR19, 0x7ffffff8, URZ, 0xc0, !UPT ;  /* 0x7ffffff813047892 */ /* 0x000fc8000f8ec0ff */
[----:B------:R-:W-:Y:S01]  /*01c0*/  UIADD3 UR5, UPT, UPT, -UR4, URZ, URZ ;  /* 0x000000ff04057290 */ /* 0x000fe2000fffe1ff */
[----:B-1----:R-:W-:Y:S01]  /*01d0*/  MOV R2, UR20 ;  /* 0x0000001400027c02 */ /* 0x002fe20008000f00 */
[----:B------:R-:W-:Y:S01]  /*01e0*/  UIMAD.WIDE.U32 UR6, UR19, 0xc, UR22 ;  /* 0x0000000c130678a5 */ /* 0x000fe2000f8e0016 */
[----:B------:R-:W-:Y:S01]  /*01f0*/  MOV R3, UR21 ;  /* 0x0000001500037c02 */ /* 0x000fe20008000f00 */
[----:B------:R-:W-:Y:S02]  /*0200*/  UIMAD.WIDE.U32 UR8, UR19, 0x10, UR22 ;  /* 0x00000010130878a5 */ /* 0x000fe4000f8e0016 */
[----:B------:R-:W-:Y:S01]  /*0210*/  UIMAD.WIDE.U32 UR10, UR19, 0x14, UR22 ;  /* 0x00000014130a78a5 */ /* 0x000fe2000f8e0016 */
[----:B------:R-:W-:Y:S01]  /*0220*/  IMAD.WIDE.U32 R2, R5, 0x4, R2 ;  /* 0x0000000405027825 */ /* 0x000fe200078e0002 */
[----:B------:R-:W-:Y:S02]  /*0230*/  UIMAD.WIDE.U32 UR12, UR19, 0x18, UR22 ;  /* 0x00000018130c78a5 */ /* 0x000fe4000f8e0016 */
[----:B------:R-:W-:Y:S01]  /*0240*/  UIMAD.WIDE.U32 UR14, UR19, 0x1c, UR22 ;  /* 0x0000001c130e78a5 */ /* 0x000fe2000f8e0016 */
[----:B------:R-:W-:-:S04]  /*0250*/  IADD3 R2, P0, PT, R2, 0x10, RZ ;  /* 0x0000001002027810 */ /* 0x000fc80007f1e0ff */
[----:B------:R-:W-:-:S09]  /*0260*/  IADD3.X R3, PT, PT, RZ, R3, RZ, P0, !PT ;  /* 0x00000003ff037210 */ /* 0x000fd200007fe4ff */
.L_x_2:
[----:B------:R-:W-:Y:S01]  /*0270*/  HFMA2 R23, -RZ, RZ, 0, 2.384185791015625e-07 ;  /* 0x00000004ff177431 */ /* 0x000fe200000001ff */
[----:B------:R-:W-:Y:S01]  /*0280*/  UIMAD.WIDE.U32 UR24, UR19, 0x4, UR22 ;  /* 0x00000004131878a5 */ /* 0x000fe2000f8e0016 */
[----:B0-----:R-:W2:Y:S01]  /*0290*/  LDG.E R21, desc[UR16][R2.64+-0x10] ;  /* 0xfffff01002157981 */ /* 0x001ea2000c1e1900 */
[----:B------:R-:W-:Y:S01]  /*02a0*/  UIMAD.WIDE.U32 UR20, UR19, 0x8, UR22 ;  /* 0x00000008131478a5 */ /* 0x000fe2000f8e0016 */
[----:B------:R-:W-:Y:S01]  /*02b0*/  HFMA2 R5, -RZ, RZ, 0, 2.384185791015625e-07 ;  /* 0x00000004ff057431 */ /* 0x000fe200000001ff */
[----:B------:R-:W-:Y:S01]  /*02c0*/  MOV R11, 0x4 ;  /* 0x00000004000b7802 */ /* 0x000fe20000000f00 */
[----:B------:R-:W3:Y:S01]  /*02d0*/  LDG.E R19, desc[UR16][R2.64+-0xc] ;  /* 0xfffff41002137981 */ /* 0x000ee2000c1e1900 */
[----:B------:R-:W-:Y:S01]  /*02e0*/  MOV R8, UR24 ;  /* 0x0000001800087c02 */ /* 0x000fe20008000f00 */
[----:B------:R-:W-:Y:S01]  /*02f0*/  IMAD.U32 R9, RZ, RZ, UR25 ;  /* 0x00000019ff097e24 */ /* 0x000fe2000f8e00ff */
[----:B------:R-:W-:Y:S01]  /*0300*/  MOV R24, UR20 ;  /* 0x0000001400187c02 */ /* 0x000fe20008000f00 */
[C---:B------:R-:W-:Y:S01]  /*0310*/  IMAD.WIDE R22, R14.reuse, R23, UR22 ;  /* 0x000000160e167e25 */ /* 0x040fe2000f8e0217 */
[----:B------:R-:W-:Y:S01]  /*0320*/  MOV R25, UR21 ;  /* 0x0000001500197c02 */ /* 0x000fe20008000f00 */
[----:B------:R-:W4:Y:S02]  /*0330*/  LDG.E R17, desc[UR16][R2.64+-0x8] ;  /* 0xfffff81002117981 */ /* 0x000f24000c1e1900 */
[----:B------:R-:W-:-:S02]  /*0340*/  IMAD.WIDE R8, R14, 0x4, R8 ;  /* 0x000000040e087825 */ /* 0x000fc400078e0208 */
[----:B------:R-:W2:Y:S02]  /*0350*/  LDG.E R22, desc[UR16][R22.64] ;  /* 0x0000001016167981 */ /* 0x000ea4000c1e1900 */
[C---:B------:R-:W-:Y:S02]  /*0360*/  IMAD.WIDE R24, R14.reuse, 0x4, R24 ;  /* 0x000000040e187825 */ /* 0x040fe400078e0218 */
[----:B------:R0:W3:Y:S02]  /*0370*/  LDG.E R20, desc[UR16][R8.64] ;  /* 0x0000001008147981 */ /* 0x0000e4000c1e1900 */
[C---:B------:R-:W-:Y:S01]  /*0380*/  IMAD.WIDE R10, R14.reuse, R11, UR6 ;  /* 0x000000060e0a7e25 */ /* 0x040fe2000f8e020b */
[----:B------:R-:W-:Y:S01]  /*0390*/  MOV R7, 0x4 ;  /* 0x0000000400077802 */ /* 0x000fe20000000f00 */
[----:B------:R-:W4:Y:S02]  /*03a0*/  LDG.E R18, desc[UR16][R24.64] ;  /* 0x0000001018127981 */ /* 0x000f24000c1e1900 */
[----:B------:R-:W-:-:S02]  /*03b0*/  IMAD.WIDE R4, R14, R5, UR8 ;  /* 0x000000080e047e25 */ /* 0x000fc4000f8e0205 */
[----:B------:R1:W5:Y:S02]  /*03c0*/  LDG.E R16, desc[UR16][R10.64] ;  /* 0x000000100a107981 */ /* 0x000364000c1e1900 */
[----:B0-----:R-:W-:Y:S02]  /*03d0*/  HFMA2 R9, -RZ, RZ, 0, 2.384185791015625e-07 ;  /* 0x00000004ff097431 */ /* 0x001fe400000001ff */
[----:B------:R-:W5:Y:S01]  /*03e0*/  LDG.E R15, desc[UR16][R2.64+-0x4] ;  /* 0xfffffc10020f7981 */ /* 0x000f62000c1e1900 */
[----:B------:R-:W-:-:S03]  /*03f0*/  IMAD.WIDE R6, R14, R7, UR10 ;  /* 0x0000000a0e067e25 */ /* 0x000fc6000f8e0207 */
[----:B------:R0:W5:Y:S01]  /*0400*/  LDG.E R4, desc[UR16][R4.64] ;  /* 0x0000001004047981 */ /* 0x000162000c1e1900 */
[----:B------:R-:W-:-:S03]  /*0410*/  IMAD.MOV.U32 R27, RZ, RZ, 0x4 ;  /* 0x00000004ff1b7424 */ /* 0x000fc600078e00ff */
[----:B------:R-:W5:Y:S01]  /*0420*/  LDG.E R23, desc[UR16][R2.64] ;  /* 0x0000001002177981 */ /* 0x000f62000c1e1900 */
[----:B------:R-:W-:-:S03]  /*0430*/  IMAD.WIDE R8, R14, R9, UR12 ;  /* 0x0000000c0e087e25 */ /* 0x000fc6000f8e0209 */
[----:B------:R-:W5:Y:S01]  /*0440*/  LDG.E R7, desc[UR16][R6.64] ;  /* 0x0000001006077981 */ /* 0x000f62000c1e1900 */
[----:B-1----:R-:W-:-:S03]  /*0450*/  IMAD.WIDE R10, R14, R27, UR14 ;  /* 0x0000000e0e0a7e25 */ /* 0x002fc6000f8e021b */
[----:B------:R-:W5:Y:S04]  /*0460*/  LDG.E R24, desc[UR16][R2.64+0x4] ;  /* 0x0000041002187981 */ /* 0x000f68000c1e1900 */
[----:B------:R-:W5:Y:S04]  /*0470*/  LDG.E R8, desc[UR16][R8.64] ;  /* 0x0000001008087981 */ /* 0x000f68000c1e1900 */
[----:B------:R-:W5:Y:S04]  /*0480*/  LDG.E R25, desc[UR16][R2.64+0x8] ;  /* 0x0000081002197981 */ /* 0x000f68000c1e1900 */
[----:B------:R-:W5:Y:S04]  /*0490*/  LDG.E R10, desc[UR16][R10.64] ;  /* 0x000000100a0a7981 */ /* 0x000f68000c1e1900 */
[----:B------:R1:W5:Y:S01]  /*04a0*/  LDG.E R27, desc[UR16][R2.64+0xc] ;  /* 0x00000c10021b7981 */ /* 0x000362000c1e1900 */
[----:B------:R-:W-:-:S04]  /*04b0*/  UIADD3 UR5, UPT, UPT, UR5, 0x8, URZ ;  /* 0x0000000805057890 */ /* 0x000fc8000fffe0ff */
[----:B------:R-:W-:Y:S01]  /*04c0*/  UISETP.NE.AND UP1, UPT, UR5, URZ, UPT ;  /* 0x000000ff0500728c */ /* 0x000fe2000bf25270 */
[----:B0-----:R-:W-:Y:S02]  /*04d0*/  MOV R5, UR19 ;  /* 0x0000001300057c02 */ /* 0x001fe40008000f00 */
[----:B-1----:R-:W-:Y:S02]  /*04e0*/  IADD3 R2, P0, PT, R2, 0x20, RZ ;  /* 0x0000002002027810 */ /* 0x002fe40007f1e0ff */
[----:B------:R-:W-:Y:S02]  /*04f0*/  LEA R14, R5, R14, 0x3 ;  /* 0x0000000e050e7211 */ /* 0x000fe400078e18ff */
[----:B------:R-:W-:Y:S01]  /*0500*/  IADD3.X R3, PT, PT, RZ, R3, RZ, P0, !PT ;  /* 0x00000003ff037210 */ /* 0x000fe200007fe4ff */
[----:B--2---:R-:W-:-:S04]  /*0510*/  FFMA R22, R21, R22, R12 ;  /* 0x0000001615167223 */ /* 0x004fc8000000000c */
[----:B---3--:R-:W-:-:S04]  /*0520*/  FFMA R20, R19, R20, R22 ;  /* 0x0000001413147223 */ /* 0x008fc80000000016 */
[----:B----4-:R-:W-:-:S04]  /*0530*/  FFMA R18, R17, R18, R20 ;  /* 0x0000001211127223 */ /* 0x010fc80000000014 */
[----:B-----5:R-:W-:-:S04]  /*0540*/  FFMA R16, R15, R16, R18 ;  /* 0x000000100f107223 */ /* 0x020fc80000000012 */
[----:B------:R-:W-:-:S04]  /*0550*/  FFMA R23, R23, R4, R16 ;  /* 0x0000000417177223 */ /* 0x000fc80000000010 */
[----:B------:R-:W-:-:S04]  /*0560*/  FFMA R24, R24, R7, R23 ;  /* 0x0000000718187223 */ /* 0x000fc80000000017 */
[----:B------:R-:W-:-:S04]  /*0570*/  FFMA R8, R25, R8, R24 ;  /* 0x0000000819087223 */ /* 0x000fc80000000018 */
[----:B------:R-:W-:Y:S01]  /*0580*/  FFMA R12, R27, R10, R8 ;  /* 0x0000000a1b0c7223 */ /* 0x000fe20000000008 */
[----:B------:R-:W-:Y:S06]  /*0590*/  BRA.U UP1, `(.L_x_2) ;  /* 0xfffffffd01347547 */ /* 0x000fec000b83ffff */
.L_x_1:
[----:B------:R-:W-:Y:S05]  /*05a0*/  BRA.U !UP0, `(.L_x_0) ;  /* 0x00000005083c7547 */ /* 0x000fea000b800000 */
[----:B------:R-:W-:Y:S01]  /*05b0*/  UISETP.GE.U32.AND UP0, UPT, UR18, 0x4, UPT ;  /* 0x000000041200788c */ /* 0x000fe2000bf06070 */
[----:B------:R-:W-:Y:S01]  /*05c0*/  IMAD R2, R13, UR19, RZ ;  /* 0x000000130d027c24 */ /* 0x000fe2000f8e02ff */
[----:B------:R-:W-:-:S04]  /*05d0*/  ULOP3.LUT UR5, UR19, 0x3, URZ, 0xc0, !UPT ;  /* 0x0000000313057892 */ /* 0x000fc8000f8ec0ff */
[----:B------:R-:W-:-:S03]  /*05e0*/  UISETP.NE.AND UP1, UPT, UR5, URZ, UPT ;  /* 0x000000ff0500728c */ /* 0x000fc6000bf25270 */
[----:B------:R-:W-:Y:S08]  /*05f0*/  BRA.U !UP0, `(.L_x_3) ;  /* 0x00000001087c7547 */ /* 0x000ff0000b800000 */
[----:B------:R-:W1:Y:S01]  /*0600*/  LDC.64 R6, c[0x0][0x388] ;  /* 0x0000e200ff067b82 */ /* 0x000e620000000a00 */
[----:B------:R-:W2:Y:S01]  /*0610*/  LDCU.64 UR6, c[0x0][0x380] ;  /* 0x00007000ff0677ac */ /* 0x000ea20008000a00 */
[----:B------:R-:W-:Y:S01]  /*0620*/  MOV R5, UR4 ;  /* 0x0000000400057c02 */ /* 0x000fe20008000f00 */
[----:B------:R-:W-:Y:S01]  /*0630*/  IMAD.U32 R15, RZ, RZ, UR19 ;  /* 0x00000013ff0f7e24 */ /* 0x000fe2000f8e00ff */
[C---:B------:R-:W-:Y:S02]  /*0640*/  IADD3 R3, PT, PT, R2.reuse, UR4, RZ ;  /* 0x0000000402037c10 */ /* 0x040fe4000fffe0ff */
[----:B------:R-:W-:Y:S01]  /*0650*/  MOV R11, UR19 ;  /* 0x00000013000b7c02 */ /* 0x000fe20008000f00 */
[----:B------:R-:W-:Y:S01]  /*0660*/  IMAD R5, R5, UR19, R0 ;  /* 0x0000001305057c24 */ /* 0x000fe2000f8e0200 */
[----:B------:R-:W3:Y:S01]  /*0670*/  LDC.64 R8, c[0x0][0x380] ;  /* 0x0000e000ff087b82 */ /* 0x000ee20000000a00 */
[----:B------:R-:W-:Y:S02]  /*0680*/  IADD3 R14, P0, PT, R2, UR4, RZ ;  /* 0x00000004020e7c10 */ /* 0x000fe4000ff1e0ff */
[----:B------:R-:W-:Y:S01]  /*0690*/  MOV R17, UR19 ;  /* 0x0000001300117c02 */ /* 0x000fe20008000f00 */
[----:B-1----:R-:W-:-:S04]  /*06a0*/  IMAD.WIDE R6, R5, 0x4, R6 ;  /* 0x0000000405067825 */ /* 0x002fc800078e0206 */
[----:B------:R-:W-:Y:S02]  /*06b0*/  IMAD.WIDE.U32 R10, R11, 0x4, R6 ;  /* 0x000000040b0a7825 */ /* 0x000fe400078e0006 */
[----:B0-----:R-:W4:Y:S02]  /*06c0*/  LDG.E R6, desc[UR16][R6.64] ;  /* 0x0000001006067981 */ /* 0x001f24000c1e1900 */
[----:B---3--:R-:W-:Y:S01]  /*06d0*/  IMAD.WIDE.U32 R8, R3, 0x4, R8 ;  /* 0x0000000403087825 */ /* 0x008fe200078e0008 */
[----:B------:R-:W-:Y:S02]  /*06e0*/  IADD3.X R3, PT, PT, RZ, RZ, RZ, P0, !PT ;  /* 0x000000ffff037210 */ /* 0x000fe400007fe4ff */
[----:B--2---:R-:W-:-:S03]  /*06f0*/  LEA R4, P0, R14, UR6, 0x2 ;  /* 0x000000060e047c11 */ /* 0x004fc6000f8010ff */
[----:B------:R-:W4:Y:S01]  /*0700*/  LDG.E R9, desc[UR16][R8.64] ;  /* 0x0000001008097981 */ /* 0x000f22000c1e1900 */
[----:B------:R-:W-:Y:S01]  /*0710*/  LEA.HI.X R5, R14, UR7, R3, 0x2, P0 ;  /* 0x000000070e057c11 */ /* 0x000fe200080f1403 */
[----:B------:R-:W-:Y:S02]  /*0720*/  IMAD.WIDE.U32 R14, R15, 0x4, R10 ;  /* 0x000000040f0e7825 */ /* 0x000fe400078e000a */
[----:B------:R-:W2:Y:S04]  /*0730*/  LDG.E R3, desc[UR16][R10.64] ;  /* 0x000000100a037981 */ /* 0x000ea8000c1e1900 */
[----:B------:R-:W2:Y:S01]  /*0740*/  LDG.E R18, desc[UR16][R4.64+0x4] ;  /* 0x0000041004127981 */ /* 0x000ea2000c1e1900 */
[----:B------:R-:W-:-:S03]  /*0750*/  IMAD.WIDE.U32 R16, R17, 0x4, R14 ;  /* 0x0000000411107825 */ /* 0x000fc600078e000e */
[----:B------:R-:W3:Y:S04]  /*0760*/  LDG.E R19, desc[UR16][R14.64] ;  /* 0x000000100e137981 */ /* 0x000ee8000c1e1900 */
[----:B------:R-:W3:Y:S04]  /*0770*/  LDG.E R20, desc[UR16][R4.64+0x8] ;  /* 0x0000081004147981 */ /* 0x000ee8000c1e1900 */
[----:B------:R-:W5:Y:S04]  /*0780*/  LDG.E R22, desc[UR16][R4.64+0xc] ;  /* 0x00000c1004167981 */ /* 0x000f68000c1e1900 */
[----:B------:R-:W5:Y:S01]  /*0790*/  LDG.E R16, desc[UR16][R16.64] ;  /* 0x0000001010107981 */ /* 0x000f62000c1e1900 */
[----:B------:R-:W-:Y:S01]  /*07a0*/  UIADD3 UR4, UPT, UPT, UR4, 0x4, URZ ;  /* 0x0000000404047890 */ /* 0x000fe2000fffe0ff */
[----:B----4-:R-:W-:-:S04]  /*07b0*/  FFMA R9, R9, R6, R12 ;  /* 0x0000000609097223 */ /* 0x010fc8000000000c */
[----:B--2---:R-:W-:-:S04]  /*07c0*/  FFMA R3, R18, R3, R9 ;  /* 0x0000000312037223 */ /* 0x004fc80000000009 */
[----:B---3--:R-:W-:-:S04]  /*07d0*/  FFMA R3, R20, R19, R3 ;  /* 0x0000001314037223 */ /* 0x008fc80000000003 */
[----:B-----5:R-:W-:-:S07]  /*07e0*/  FFMA R12, R22, R16, R3 ;  /* 0x00000010160c7223 */ /* 0x020fce0000000003 */
.L_x_3:
[----:B------:R-:W-:Y:S05]  /*07f0*/  BRA.U !UP1, `(.L_x_0) ;  /* 0x0000000109a87547 */ /* 0x000fea000b800000 */
[----:B------:R-:W-:Y:S01]  /*0800*/  UISETP.NE.AND UP0, UPT, UR5, 0x1, UPT ;  /* 0x000000010500788c */ /* 0x000fe2000bf05270 */
[----:B------:R-:W-:Y:S01]  /*0810*/  MOV R9, UR4 ;  /* 0x0000000400097c02 */ /* 0x000fe20008000f00 */
[----:B------:R-:W-:Y:S02]  /*0820*/  ULOP3.LUT UR5, UR19, 0x1, URZ, 0xc0, !UPT ;  /* 0x0000000113057892 */ /* 0x000fe4000f8ec0ff */
[----:B------:R-:W-:Y:S02]  /*0830*/  MOV R17, UR19 ;  /* 0x0000001300117c02 */ /* 0x000fe40008000f00 */
[----:B------:R-:W-:Y:S01]  /*0840*/  UISETP.NE.U32.AND UP1, UPT, UR5, 0x1, UPT ;  /* 0x000000010500788c */ /* 0x000fe2000bf25070 */
[----:B------:R-:W-:-:S04]  /*0850*/  PLOP3.LUT P1, PT, PT, PT, UP0, 0x80, 0x8 ;  /* 0x000000000008781c */ /* 0x000fc80003f2f008 */
[----:B------:R-:W1:Y:S01]  /*0860*/  @UP0 LDCU.128 UR8, c[0x0][0x380] ;  /* 0x00007000ff0807ac */ /* 0x000e620008000c00 */
[----:B------:R-:W-:Y:S01]  /*0870*/  PLOP3.LUT P0, PT, PT, PT, UP1, 0x80, 0x8 ;  /* 0x000000000008781c */ /* 0x000fe20003f0f018 */
[----:B------:R-:W2:Y:S04]  /*0880*/  @UP0 LDCU.64 UR6, c[0x0][0x380] ;  /* 0x00007000ff0607ac */ /* 0x000ea80008000a00 */
[----:B------:R-:W3:Y:S03]  /*0890*/  @!UP1 LDCU.128 UR12, c[0x0][0x380] ;  /* 0x00007000ff0c97ac */ /* 0x000ee60008000c00 */
[C---:B------:R-:W-:Y:S02]  /*08a0*/  @P1 IADD3 R3, PT, PT, R2.reuse, UR4, RZ ;  /* 0x0000000402031c10 */ /* 0x040fe4000fffe0ff */
[----:B------:R-:W-:Y:S01]  /*08b0*/  @P1 IADD3 R5, P2, PT, R2, UR4, RZ ;  /* 0x0000000402051c10 */ /* 0x000fe2000ff5e0ff */
[----:B------:R-:W-:-:S04]  /*08c0*/  @UP0 UIADD3 UR4, UPT, UPT, UR4, 0x2, URZ ;  /* 0x0000000204040890 */ /* 0x000fc8000fffe0ff */
[----:B------:R-:W-:Y:S01]  /*08d0*/  @P1 IMAD.X R8, RZ, RZ, RZ, P2 ;  /* 0x000000ffff081224 */ /* 0x000fe200010e06ff */
[----:B-1----:R-:W-:Y:S02]  /*08e0*/  MOV R14, UR8 ;  /* 0x00000008000e7c02 */ /* 0x002fe40008000f00 */
[----:B------:R-:W-:Y:S02]  /*08f0*/  MOV R15, UR9 ;  /* 0x00000009000f7c02 */ /* 0x000fe40008000f00 */
[----:B------:R-:W-:Y:S02]  /*0900*/  MOV R6, UR10 ;  /* 0x0000000a00067c02 */ /* 0x000fe40008000f00 */
[----:B------:R-:W-:Y:S01]  /*0910*/  MOV R7, UR11 ;  /* 0x0000000b00077c02 */ /* 0x000fe20008000f00 */
[----:B------:R-:W-:Y:S01]  /*0920*/  @P1 IMAD.WIDE.U32 R14, R3, 0x4, R14 ;  /* 0x00000004030e1825 */ /* 0x000fe200078e000e */
[----:B--2---:R-:W-:-:S03]  /*0930*/  @P1 LEA R4, P2, R5, UR6, 0x2 ;  /* 0x0000000605041c11 */ /* 0x004fc6000f8410ff */
[----:B------:R-:W-:Y:S01]  /*0940*/  @P1 IMAD R3, R9, UR19, R0 ;  /* 0x0000001309031c24 */ /* 0x000fe2000f8e0200 */
[----:B------:R-:W-:-:S03]  /*0950*/  MOV R21, UR4 ;  /* 0x0000000400157c02 */ /* 0x000fc60008000f00 */
[----:B------:R-:W-:Y:S01]  /*0960*/  @P1 IMAD.WIDE R6, R3, 0x4, R6 ;  /* 0x0000000403061825 */ /* 0x000fe200078e0206 */
[----:B------:R-:W-:Y:S01]  /*0970*/  @P1 LEA.HI.X R5, R5, UR7, R8, 0x2, P2 ;  /* 0x0000000705051c11 */ /* 0x000fe200090f1408 */
[----:B0-----:R-:W2:Y:S01]  /*0980*/  @P1 LDG.E R3, desc[UR16][R14.64] ;  /* 0x000000100e031981 */ /* 0x001ea2000c1e1900 */
[----:B---3--:R-:W-:Y:S01]  /*0990*/  MOV R8, UR12 ;  /* 0x0000000c00087c02 */ /* 0x008fe20008000f00 */
[----:B------:R-:W-:Y:S01]  /*09a0*/  @!P0 IMAD R21, R21, UR19, R0 ;  /* 0x0000001315158c24 */ /* 0x000fe2000f8e0200 */
[----:B------:R-:W-:Y:S01]  /*09b0*/  MOV R9, UR13 ;  /* 0x0000000d00097c02 */ /* 0x000fe20008000f00 */
[----:B------:R-:W-:Y:S01]  /*09c0*/  @P1 IMAD.WIDE.U32 R16, R17, 0x4, R6 ;  /* 0x0000000411101825 */ /* 0x000fe200078e0006 */
[----:B------:R-:W-:Y:S01]  /*09d0*/  @!P0 IADD3 R19, PT, PT, R2, UR4, RZ ;  /* 0x0000000402138c10 */ /* 0x000fe2000fffe0ff */
[----:B------:R-:W2:Y:S01]  /*09e0*/  @P1 LDG.E R6, desc[UR16][R6.64] ;  /* 0x0000001006061981 */ /* 0x000ea2000c1e1900 */
[----:B------:R-:W-:Y:S02]  /*09f0*/  MOV R10, UR14 ;  /* 0x0000000e000a7c02 */ /* 0x000fe40008000f00 */
[----:B------:R-:W-:Y:S01]  /*0a00*/  MOV R11, UR15 ;  /* 0x0000000f000b7c02 */ /* 0x000fe20008000f00 */
[----:B------:R-:W-:Y:S01]  /*0a10*/  @!P0 IMAD.WIDE.U32 R8, R19, 0x4, R8 ;  /* 0x0000000413088825 */ /* 0x000fe200078e0008 */
[----:B------:R-:W3:Y:S03]  /*0a20*/  @P1 LDG.E R16, desc[UR16][R16.64] ;  /* 0x0000001010101981 */ /* 0x000ee6000c1e1900 */
[----:B------:R-:W-:Y:S01]  /*0a30*/  @!P0 IMAD.WIDE R10, R21, 0x4, R10 ;  /* 0x00000004150a8825 */ /* 0x000fe200078e020a */
[----:B------:R-:W3:Y:S04]  /*0a40*/  @P1 LDG.E R4, desc[UR16][R4.64+0x4] ;  /* 0x0000041004041981 */ /* 0x000ee8000c1e1900 */
[----:B------:R-:W4:Y:S04]  /*0a50*/  @!P0 LDG.E R9, desc[UR16][R8.64] ;  /* 0x0000001008098981 */ /* 0x000f28000c1e1900 */
[----:B------:R-:W4:Y:S01]  /*0a60*/  @!P0 LDG.E R10, desc[UR16][R10.64] ;  /* 0x000000100a0a8981 */ /* 0x000f22000c1e1900 */
[----:B--2---:R-:W-:-:S04]  /*0a70*/  @P1 FFMA R3, R3, R6, R12 ;  /* 0x0000000603031223 */ /* 0x004fc8000000000c */
[----:B---3--:R-:W-:-:S04]  /*0a80*/  @P1 FFMA R12, R4, R16, R3 ;  /* 0x00000010040c1223 */ /* 0x008fc80000000003 */
[----:B----4-:R-:W-:-:S07]  /*0a90*/  @!P0 FFMA R12, R9, R10, R12 ;  /* 0x0000000a090c8223 */ /* 0x010fce000000000c */
.L_x_0:
[----:B------:R-:W1:Y:S01]  /*0aa0*/  LDC.64 R2, c[0x0][0x390] ;  /* 0x0000e400ff027b82 */ /* 0x000e620000000a00 */
[----:B------:R-:W-:-:S04]  /*0ab0*/  IMAD R13, R13, UR19, R0 ;  /* 0x000000130d0d7c24 */ /* 0x000fc8000f8e0200 */
[----:B-1----:R-:W-:-:S05]  /*0ac0*/  IMAD.WIDE R2, R13, 0x4, R2 ;  /* 0x000000040d027825 */ /* 0x002fca00078e0202 */
[----:B0-----:R-:W-:Y:S01]  /*0ad0*/  STG.E desc[UR16][R2.64], R12 ;  /* 0x0000000c02007986 */ /* 0x001fe2000c101910 */
[----:B------:R-:W-:Y:S05]  /*0ae0*/  EXIT ;  /* 0x000000000000794d */ /* 0x000fea0003800000 */
.L_x_4:
[----:B------:R-:W-:-:S00]  /*0af0*/  BRA `(.L_x_4) ;  /* 0xfffffffc00fc7947 */ /* 0x000fc0000383ffff */
[----:B------:R-:W-:-:S00]  /*0b00*/  NOP ;  /* 0x0000000000007918 */ /* 0x000fc00000000000 */
[----:B------:R-:W-:-:S00]  /*0b10*/  NOP ;  /* 0x0000000000007918 */ /* 0x000fc00000000000 */
[----:B------:R-:W-:-:S00]  /*0b20*/  NOP ;  /* 0x0000000000007918 */ /* 0x000fc00000000000 */
[----:B------:R-:W-:-:S00]  /*0b30*/  NOP ;  /* 0x0000000000007918 */ /* 0x000fc00000000000 */
[----:B------:R-:W-:-:S00]  /*0b40*/  NOP ;  /* 0x0000000000007918 */ /* 0x000fc00000000000 */
[----:B------:R-:W-:-:S00]  /*0b50*/  NOP ;  /* 0x0000000000007918 */ /* 0x000fc00000000000 */
[----:B------:R-:W-:-:S00]  /*0b60*/  NOP ;  /* 0x0000000000007918 */ /* 0x000fc00000000000 */
[----:B------:R-:W-:-:S00]  /*0b70*/  NOP ;  /* 0x0000000000007918 */ /* 0x000fc00000000000 */
.L_x_5:


//--------------------- .nv.shared.reserved.0     --------------------------
	.section	.nv.shared.reserved.0,"aw",@nobits
	.weak		__nv_reservedSMEM_offset_0_alias
	.size		__nv_reservedSMEM_offset_0_alias, 0, 64
	.other		__nv_reservedSMEM_offset_0_alias,@"STO_CUDA_RESERVED_SHARED STV_DEFAULT"
__nv_reservedSMEM_offset_0_alias:
	.zero		0
	.zero		64


//--------------------- .nv.constant0._Z15matrix_multiplyPfS_S_ii --------------------------
	.section	.nv.constant0._Z15matrix_multiplyPfS_S_ii,"a",@progbits
	.sectionflags	@""
	.align	4
.nv.constant0._Z15matrix_multiplyPfS_S_ii:
	.zero		928


//--------------------- SYMBOLS --------------------------

	.type		.nv.reservedSmem.offset0,@object
	.size		.nv.reservedSmem.offset0,0x4
